//
// Generated by NVIDIA NVVM Compiler
//
// Compiler Build ID: CL-36424714
// Cuda compilation tools, release 13.0, V13.0.88
// Based on NVVM 20.0.0
//

.version 9.0
.target sm_100
.address_size 64

	// .globl	_Z5hellov
.extern .func  (.param .b32 func_retval0) vprintf
(
	.param .b64 vprintf_param_0,
	.param .b64 vprintf_param_1
)
;
.global .align 1 .b8 $str[53] = {66, 108, 111, 99, 107, 32, 100, 105, 109, 101, 115, 105, 111, 110, 32, 37, 117, 46, 32, 72, 101, 108, 108, 111, 32, 102, 114, 111, 109, 32, 98, 108, 111, 99, 107, 58, 32, 37, 117, 44, 32, 116, 104, 114, 101, 97, 100, 58, 32, 37, 117, 10};

.visible .entry _Z5hellov()
{
	.local .align 8 .b8 	__local_depot0[16];
	.reg .b64 	%SP;
	.reg .b64 	%SPL;
	.reg .b32 	%r<6>;
	.reg .b64 	%rd<5>;

	mov.u64 	%SPL, __local_depot0;
	cvta.local.u64 	%SP, %SPL;
	add.u64 	%rd1, %SP, 0;
	add.u64 	%rd2, %SPL, 0;
	mov.u32 	%r1, %ntid.x;
	mov.u32 	%r2, %ctaid.x;
	mov.u32 	%r3, %tid.x;
	st.local.v2.u32 	[%rd2], {%r1, %r2};
	st.local.u32 	[%rd2+8], %r3;
	mov.u64 	%rd3, $str;
	cvta.global.u64 	%rd4, %rd3;
	{ // callseq 0, 0
	.param .b64 param0;
	st.param.b64 	[param0], %rd4;
	.param .b64 param1;
	st.param.b64 	[param1], %rd1;
	.param .b32 retval0;
	call.uni (retval0), 
	vprintf, 
	(
	param0, 
	param1
	);
	ld.param.b32 	%r4, [retval0];
	} // callseq 0
	ret;

}


// ===== COMPILED SASS (sm_100) =====

	.target	sm_100

	.elftype	@"ET_EXEC"


//--------------------- .note.nv.tkinfo           --------------------------
	.section	.note.nv.tkinfo,"",@"SHT_NOTE"
	.sectionflags	@"SHF_NOTE_NV_TKINFO"
	.tkinfo
        /*0018*/ 	.word	0x00000002
        /*0030*/ 	.string	""
        /*0030*/ 	.string	"ptxas"
        /*0030*/ 	.string	"Cuda compilation tools, release 13.0, V13.0.88"
        /*0030*/ 	.string	"Build cuda_13.0.r13.0/compiler.36424714_0"
        /*0030*/ 	.string	"-arch sm_100 -m 64 "



//--------------------- .note.nv.cuinfo           --------------------------
	.section	.note.nv.cuinfo,"",@"SHT_NOTE"
	.sectionflags	@"SHF_NOTE_NV_CUINFO"
        /*0018*/ 	.short	0x0002
        /*001a*/ 	.short	0x0064
        /*001c*/ 	.short	0x0082
	.zero		2


//--------------------- .nv.info                  --------------------------
	.section	.nv.info,"",@"SHT_CUDA_INFO"
	.align	4


	//----- nvinfo : EIATTR_REGCOUNT
	.align		4
        /*0000*/ 	.byte	0x04, 0x2f
        /*0002*/ 	.short	(.L_2 - .L_1)
	.align		4
.L_1:
        /*0004*/ 	.word	index@(_Z5hellov)
        /*0008*/ 	.word	0x00000018


	//----- nvinfo : EIATTR_FRAME_SIZE
	.align		4
.L_2:
        /*000c*/ 	.byte	0x04, 0x11
        /*000e*/ 	.short	(.L_4 - .L_3)
	.align		4
.L_3:
        /*0010*/ 	.word	index@(_Z5hellov)
        /*0014*/ 	.word	0x00000010


	//----- nvinfo : EIATTR_MIN_STACK_SIZE
	.align		4
.L_4:
        /*0018*/ 	.byte	0x04, 0x12
        /*001a*/ 	.short	(.L_6 - .L_5)
	.align		4
.L_5:
        /*001c*/ 	.word	index@(_Z5hellov)
        /*0020*/ 	.word	0x00000010
.L_6:


//--------------------- .nv.compat                --------------------------
	.section	.nv.compat,"",@"SHT_CUDA_COMPAT_INFO"
	.align	4
        /*0000*/ 	.byte	0x02, 0x09, 0x00, 0x00, 0x02, 0x02, 0x01, 0x00, 0x02, 0x05, 0x05, 0x00, 0x03, 0x07, 0x01, 0x01
        /*0010*/ 	.byte	0x02, 0x03, 0x00, 0x00, 0x02, 0x06, 0x01, 0x00, 0x04, 0x0b, 0x08, 0x00, 0x09, 0x00, 0x00, 0x00
        /*0020*/ 	.byte	0x00, 0x00, 0x00, 0x00


//--------------------- .nv.info._Z5hellov        --------------------------
	.section	.nv.info._Z5hellov,"",@"SHT_CUDA_INFO"
	.sectionflags	@""
	.align	4


	//----- nvinfo : EIATTR_CUDA_API_VERSION
	.align		4
        /*0000*/ 	.byte	0x04, 0x37
        /*0002*/ 	.short	(.L_8 - .L_7)
.L_7:
        /*0004*/ 	.word	0x00000082


	//----- nvinfo : EIATTR_SPARSE_MMA_MASK
	.align		4
.L_8:
        /*0008*/ 	.byte	0x03, 0x50
        /*000a*/ 	.short	0x0000


	//----- nvinfo : EIATTR_MAXREG_COUNT
	.align		4
        /*000c*/ 	.byte	0x03, 0x1b
        /*000e*/ 	.short	0x00ff


	//----- nvinfo : EIATTR_EXTERNS
	.align		4
        /*0010*/ 	.byte	0x04, 0x0f
        /*0012*/ 	.short	(.L_10 - .L_9)


	//   ....[0]....
	.align		4
.L_9:
        /*0014*/ 	.word	index@(vprintf)


	//----- nvinfo : EIATTR_MERCURY_ISA_VERSION
	.align		4
.L_10:
        /*0018*/ 	.byte	0x03, 0x5f
        /*001a*/ 	.short	0x0101


	//----- nvinfo : EIATTR_VRC_CTA_INIT_COUNT
	.align		4
        /*001c*/ 	.byte	0x02, 0x4a
	.zero		1
	.zero		1


	//----- nvinfo : EIATTR_SYSCALL_OFFSETS
	.align		4
        /*0020*/ 	.byte	0x04, 0x46
        /*0022*/ 	.short	(.L_12 - .L_11)


	//   ....[0]....
.L_11:
        /*0024*/ 	.word	0x00000110


	//----- nvinfo : EIATTR_EXIT_INSTR_OFFSETS
	.align		4
.L_12:
        /*0028*/ 	.byte	0x04, 0x1c
        /*002a*/ 	.short	(.L_14 - .L_13)


	//   ....[0]....
.L_13:
        /*002c*/ 	.word	0x00000120


	//----- nvinfo : EIATTR_SW_WAR
	.align		4
.L_14:
        /*0030*/ 	.byte	0x04, 0x36
        /*0032*/ 	.short	(.L_16 - .L_15)
.L_15:
        /*0034*/ 	.word	0x00000008
.L_16:


//--------------------- .nv.callgraph             --------------------------
	.section	.nv.callgraph,"",@"SHT_CUDA_CALLGRAPH"
	.align	4
	.sectionentsize	8
	.align		4
        /*0000*/ 	.word	0x00000000
	.align		4
        /*0004*/ 	.word	0xffffffff
	.align		4
        /*0008*/ 	.word	index@(_Z5hellov)
	.align		4
        /*000c*/ 	.word	index@(vprintf)
	.align		4
        /*0010*/ 	.word	0x00000000
	.align		4
        /*0014*/ 	.word	0xfffffffe
	.align		4
        /*0018*/ 	.word	0x00000000
	.align		4
        /*001c*/ 	.word	0xfffffffd
	.align		4
        /*0020*/ 	.word	0x00000000
	.align		4
        /*0024*/ 	.word	0xfffffffc


//--------------------- .nv.constant4             --------------------------
	.section	.nv.constant4,"a",@progbits
	.align	8
	.align		8
.nv.constant4:
        /*0000*/ 	.dword	vprintf
	.align		8
        /*0008*/ 	.dword	$str


//--------------------- .text._Z5hellov           --------------------------
	.section	.text._Z5hellov,"ax",@progbits
	.align	128
        .global         _Z5hellov
        .type           _Z5hellov,@function
        .size           _Z5hellov,(.L_x_2 - _Z5hellov)
        .other          _Z5hellov,@"STO_CUDA_ENTRY STV_DEFAULT"
_Z5hellov:
.text._Z5hellov:
[----:B------:R-:W0:Y:S01]  /*0000*/  LDC R1, c[0x0][0x37c] ;  /* 0x0000df00ff017b82 */ /* 0x000e220000000800 */
[----:B------:R-:W1:Y:S01]  /*0010*/  S2R R10, SR_TID.X ;  /* 0x00000000000a7919 */ /* 0x000e620000002100 */
[----:B------:R-:W2:Y:S06]  /*0020*/  LDCU UR5, c[0x0][0x2fc] ;  /* 0x00005f80ff0577ac */ /* 0x000eac0008000800 */
[----:B------:R-:W3:Y:S01]  /*0030*/  LDC R8, c[0x0][0x360] ;  /* 0x0000d800ff087b82 */ /* 0x000ee20000000800 */
[----:B0-----:R-:W-:Y:S01]  /*0040*/  VIADD R1, R1, 0xfffffff0 ;  /* 0xfffffff001017836 */ /* 0x001fe20000000000 */
[----:B------:R-:W3:Y:S01]  /*0050*/  S2R R9, SR_CTAID.X ;  /* 0x0000000000097919 */ /* 0x000ee20000002500 */
[----:B------:R-:W-:Y:S01]  /*0060*/  MOV R0, 0x0 ;  /* 0x0000000000007802 */ /* 0x000fe20000000f00 */
[----:B------:R-:W0:Y:S04]  /*0070*/  LDCU UR4, c[0x0][0x2f8] ;  /* 0x00005f00ff0477ac */ /* 0x000e280008000800 */
[----:B------:R4:W5:Y:S01]  /*0080*/  LDC.64 R2, c[0x4][R0] ;  /* 0x0100000000027b82 */ /* 0x0009620000000a00 */
[----:B------:R-:W2:Y:S01]  /*0090*/  LDCU.64 UR6, c[0x4][0x8] ;  /* 0x01000100ff0677ac */ /* 0x000ea20008000a00 */
[----:B0-----:R-:W-:Y:S01]  /*00a0*/  IADD3 R6, P0, PT, R1, UR4, RZ ;  /* 0x0000000401067c10 */ /* 0x001fe2000ff1e0ff */
[----:B--2---:R-:W-:Y:S01]  /*00b0*/  IMAD.U32 R4, RZ, RZ, UR6 ;  /* 0x00000006ff047e24 */ /* 0x004fe2000f8e00ff */
[----:B------:R-:W-:-:S03]  /*00c0*/  MOV R5, UR7 ;  /* 0x0000000700057c02 */ /* 0x000fc60008000f00 */
[----:B------:R-:W-:Y:S01]  /*00d0*/  IMAD.X R7, RZ, RZ, UR5, P0 ;  /* 0x00000005ff077e24 */ /* 0x000fe200080e06ff */
[----:B-1----:R4:W-:Y:S04]  /*00e0*/  STL [R1+0x8], R10 ;  /* 0x0000080a01007387 */ /* 0x0029e80000100800 */
[----:B---3--:R4:W-:Y:S03]  /*00f0*/  STL.64 [R1], R8 ;  /* 0x0000000801007387 */ /* 0x0089e60000100a00 */
[----:B------:R-:W-:-:S07]  /*0100*/  LEPC R20, `(.L_x_0) ;  /* 0x000000001014794e */ /* 0x000fce0000000000 */
[----:B----45:R-:W-:Y:S05]  /*0110*/  CALL.ABS.NOINC R2 ;  /* 0x0000000002007343 */ /* 0x030fea0003c00000 */
.L_x_0:
[----:B------:R-:W-:Y:S05]  /*0120*/  EXIT ;  /* 0x000000000000794d */ /* 0x000fea0003800000 */
.L_x_1:
[----:B------:R-:W-:-:S00]  /*0130*/  BRA `(.L_x_1) ;  /* 0xfffffffc00fc7947 */ /* 0x000fc0000383ffff */
[----:B------:R-:W-:-:S00]  /*0140*/  NOP ;  /* 0x0000000000007918 */ /* 0x000fc00000000000 */
        /* <DEDUP_REMOVED lines=11> */
.L_x_2:


//--------------------- .nv.global.init           --------------------------
	.section	.nv.global.init,"aw",@progbits
.nv.global.init:
	.type		$str,@object
	.size		$str,(.L_0 - $str)
$str:
        /*0000*/ 	.byte	0x42, 0x6c, 0x6f, 0x63, 0x6b, 0x20, 0x64, 0x69, 0x6d, 0x65, 0x73, 0x69, 0x6f, 0x6e, 0x20, 0x25
        /*0010*/ 	.byte	0x75, 0x2e, 0x20, 0x48, 0x65, 0x6c, 0x6c, 0x6f, 0x20, 0x66, 0x72, 0x6f, 0x6d, 0x20, 0x62, 0x6c
        /*0020*/ 	.byte	0x6f, 0x63, 0x6b, 0x3a, 0x20, 0x25, 0x75, 0x2c, 0x20, 0x74, 0x68, 0x72, 0x65, 0x61, 0x64, 0x3a
        /*0030*/ 	.byte	0x20, 0x25, 0x75, 0x0a, 0x00
.L_0:


//--------------------- .nv.shared.reserved.0     --------------------------
	.section	.nv.shared.reserved.0,"aw",@nobits
	.weak		__nv_reservedSMEM_offset_0_alias
	.size		__nv_reservedSMEM_offset_0_alias, 0, 64
	.other		__nv_reservedSMEM_offset_0_alias,@"STO_CUDA_RESERVED_SHARED STV_DEFAULT"
__nv_reservedSMEM_offset_0_alias:
	.zero		0
	.zero		64


//--------------------- .nv.constant0._Z5hellov   --------------------------
	.section	.nv.constant0._Z5hellov,"a",@progbits
	.sectionflags	@""
	.align	4
.nv.constant0._Z5hellov:
	.zero		896


//--------------------- SYMBOLS --------------------------

	.type		.nv.reservedSmem.offset0,@object
	.size		.nv.reservedSmem.offset0,0x4
	.type		vprintf,@function
